	.headerflags	@"EF_CUDA_TEXMODE_UNIFIED EF_CUDA_64BIT_ADDRESS EF_CUDA_ACCELERATORS EF_CUDA_SM90 EF_CUDA_VIRTUAL_SM(EF_CUDA_SM90)"
	.elftype	@"ET_EXEC"


//--------------------- .nv.info                  --------------------------
	.section	.nv.info,"",@"SHT_CUDA_INFO"
	.align	4


	//----- nvinfo : EIATTR_REGCOUNT
	.align		4
        /*0000*/ 	.byte	0x04, 0x2f
        /*0002*/ 	.short	(.L_1 - .L_0)
	.align		4
.L_0:
        /*0004*/ 	.word	index@(triton_poi_fused_add_convolution_sigmoid_2)
        /*0008*/ 	.word	0x00000010


	//----- nvinfo : EIATTR_MIN_STACK_SIZE
	.align		4
.L_1:
        /*000c*/ 	.byte	0x04, 0x12
        /*000e*/ 	.short	(.L_3 - .L_2)
	.align		4
.L_2:
        /*0010*/ 	.word	index@(triton_poi_fused_add_convolution_sigmoid_2)
        /*0014*/ 	.word	0x00000000


	//----- nvinfo : EIATTR_FRAME_SIZE
	.align		4
.L_3:
        /*0018*/ 	.byte	0x04, 0x11
        /*001a*/ 	.short	(.L_5 - .L_4)
	.align		4
.L_4:
        /*001c*/ 	.word	index@(triton_poi_fused_add_convolution_sigmoid_2)
        /*0020*/ 	.word	0x00000000


	//----- nvinfo : EIATTR_MIN_STACK_SIZE
	.align		4
.L_5:
        /*0024*/ 	.byte	0x04, 0x12
        /*0026*/ 	.short	(.L_7 - .L_6)
	.align		4
.L_6:
        /*0028*/ 	.word	index@(triton_poi_fused_add_convolution_sigmoid_2)
        /*002c*/ 	.word	0x00000000
.L_7:


//--------------------- .nv.info.triton_poi_fused_add_convolution_sigmoid_2 --------------------------
	.section	.nv.info.triton_poi_fused_add_convolution_sigmoid_2,"",@"SHT_CUDA_INFO"
	.sectionflags	@""
	.align	4


	//----- nvinfo : EIATTR_CUDA_API_VERSION
	.align		4
        /*0000*/ 	.byte	0x04, 0x37
        /*0002*/ 	.short	(.L_9 - .L_8)
.L_8:
        /*0004*/ 	.word	0x0000007c


	//----- nvinfo : EIATTR_KPARAM_INFO
	.align		4
.L_9:
        /*0008*/ 	.byte	0x04, 0x17
        /*000a*/ 	.short	(.L_11 - .L_10)
.L_10:
        /*000c*/ 	.word	0x00000000
        /*0010*/ 	.short	0x0003
        /*0012*/ 	.short	0x0018
        /*0014*/ 	.byte	0x00, 0xf0, 0x11, 0x00


	//----- nvinfo : EIATTR_KPARAM_INFO
	.align		4
.L_11:
        /*0018*/ 	.byte	0x04, 0x17
        /*001a*/ 	.short	(.L_13 - .L_12)
.L_12:
        /*001c*/ 	.word	0x00000000
        /*0020*/ 	.short	0x0002
        /*0022*/ 	.short	0x0010
        /*0024*/ 	.byte	0x00, 0xf4, 0x21, 0x00


	//----- nvinfo : EIATTR_KPARAM_INFO
	.align		4
.L_13:
        /*0028*/ 	.byte	0x04, 0x17
        /*002a*/ 	.short	(.L_15 - .L_14)
.L_14:
        /*002c*/ 	.word	0x00000000
        /*0030*/ 	.short	0x0001
        /*0032*/ 	.short	0x0008
        /*0034*/ 	.byte	0x00, 0xf4, 0x21, 0x00


	//----- nvinfo : EIATTR_KPARAM_INFO
	.align		4
.L_15:
        /*0038*/ 	.byte	0x04, 0x17
        /*003a*/ 	.short	(.L_17 - .L_16)
.L_16:
        /*003c*/ 	.word	0x00000000
        /*0040*/ 	.short	0x0000
        /*0042*/ 	.short	0x0000
        /*0044*/ 	.byte	0x00, 0xf4, 0x21, 0x00


	//----- nvinfo : EIATTR_SPARSE_MMA_MASK
	.align		4
.L_17:
        /*0048*/ 	.byte	0x03, 0x50
        /*004a*/ 	.short	0x0000


	//----- nvinfo : EIATTR_MAXREG_COUNT
	.align		4
        /*004c*/ 	.byte	0x03, 0x1b
        /*004e*/ 	.short	0x00ff


	//----- nvinfo : EIATTR_EXIT_INSTR_OFFSETS
	.align		4
        /*0050*/ 	.byte	0x04, 0x1c
        /*0052*/ 	.short	(.L_19 - .L_18)


	//   ....[0]....
.L_18:
        /*0054*/ 	.word	0x000003e0


	//   ....[1]....
        /*0058*/ 	.word	0x00000400


	//----- nvinfo : EIATTR_REQNTID
	.align		4
.L_19:
        /*005c*/ 	.byte	0x04, 0x10
        /*005e*/ 	.short	(.L_21 - .L_20)
.L_20:
        /*0060*/ 	.word	0x00000080
        /*0064*/ 	.word	0x00000001
        /*0068*/ 	.word	0x00000001


	//----- nvinfo : EIATTR_CBANK_PARAM_SIZE
	.align		4
.L_21:
        /*006c*/ 	.byte	0x03, 0x19
        /*006e*/ 	.short	0x001c


	//----- nvinfo : EIATTR_PARAM_CBANK
	.align		4
        /*0070*/ 	.byte	0x04, 0x0a
        /*0072*/ 	.short	(.L_23 - .L_22)
	.align		4
.L_22:
        /*0074*/ 	.word	index@(.nv.constant0.triton_poi_fused_add_convolution_sigmoid_2)
        /*0078*/ 	.short	0x0210
        /*007a*/ 	.short	0x001c


	//----- nvinfo : EIATTR_SW_WAR
	.align		4
.L_23:
        /*007c*/ 	.byte	0x04, 0x36
        /*007e*/ 	.short	(.L_25 - .L_24)
.L_24:
        /*0080*/ 	.word	0x00000008
.L_25:


//--------------------- .nv.callgraph             --------------------------
	.section	.nv.callgraph,"",@"SHT_CUDA_CALLGRAPH"
	.align	4
	.sectionentsize	8
	.align		4
        /*0000*/ 	.word	0x00000000
	.align		4
        /*0004*/ 	.word	0xffffffff
	.align		4
        /*0008*/ 	.word	0x00000000
	.align		4
        /*000c*/ 	.word	0xfffffffe
	.align		4
        /*0010*/ 	.word	0x00000000
	.align		4
        /*0014*/ 	.word	0xfffffffd
	.align		4
        /*0018*/ 	.word	0x00000000
	.align		4
        /*001c*/ 	.word	0xfffffffc


//--------------------- .text.triton_poi_fused_add_convolution_sigmoid_2 --------------------------
	.section	.text.triton_poi_fused_add_convolution_sigmoid_2,"ax",@progbits
	.align	128
        .global         triton_poi_fused_add_convolution_sigmoid_2
        .type           triton_poi_fused_add_convolution_sigmoid_2,@function
        .size           triton_poi_fused_add_convolution_sigmoid_2,(.L_x_1 - triton_poi_fused_add_convolution_sigmoid_2)
        .other          triton_poi_fused_add_convolution_sigmoid_2,@"STO_CUDA_ENTRY STV_DEFAULT"
triton_poi_fused_add_convolution_sigmoid_2:
.text.triton_poi_fused_add_convolution_sigmoid_2:
[----:B------:R-:W0:Y:S02]  /*0000*/  LDC R1, c[0x0][0x28] ;  /* 0x00000a00ff017b82 */ /* 0x000e240000000800 */
[----:B------:R-:W1:Y:S01]  /*0010*/  S2R R0, SR_TID.X ;  /* 0x0000000000007919 */ /* 0x000e620000002100 */
[----:B------:R-:W2:Y:S01]  /*0020*/  LDC.64 R8, c[0x0][0x218] ;  /* 0x00008600ff087b82 */ /* 0x000ea20000000a00 */
[----:B------:R-:W-:Y:S01]  /*0030*/  ULDC.64 UR4, c[0x0][0x208] ;  /* 0x0000820000047ab9 */ /* 0x000fe20000000a00 */
[----:B------:R-:W3:Y:S06]  /*0040*/  S2R R3, SR_CTAID.X ;  /* 0x0000000000037919 */ /* 0x000eec0000002500 */
[----:B------:R-:W4:Y:S08]  /*0050*/  LDC.64 R4, c[0x0][0x210] ;  /* 0x00008400ff047b82 */ /* 0x000f300000000a00 */
[----:B------:R-:W5:Y:S01]  /*0060*/  LDC.64 R10, c[0x0][0x220] ;  /* 0x00008800ff0a7b82 */ /* 0x000f620000000a00 */
[----:B-1----:R-:W-:Y:S01]  /*0070*/  IMAD.SHL.U32 R0, R0, 0x2, RZ ;  /* 0x0000000200007824 */ /* 0x002fe200078e00ff */
[----:B---3--:R-:W-:-:S04]  /*0080*/  SHF.R.S32.HI R2, RZ, 0x17, R3 ;  /* 0x00000017ff027819 */ /* 0x008fc80000011403 */
[----:B------:R-:W-:Y:S02]  /*0090*/  LOP3.LUT R0, R0, 0xfe, RZ, 0xc0, !PT ;  /* 0x000000fe00007812 */ /* 0x000fe400078ec0ff */
[----:B------:R-:W-:-:S03]  /*00a0*/  SGXT R2, R2, 0x1 ;  /* 0x000000010202781a */ /* 0x000fc60000000200 */
[----:B------:R-:W-:-:S05]  /*00b0*/  IMAD R7, R3, 0x100, R0 ;  /* 0x0000010003077824 */ /* 0x000fca00078e0200 */
[----:B------:R-:W-:Y:S02]  /*00c0*/  SHF.R.S32.HI R0, RZ, 0x1f, R7 ;  /* 0x0000001fff007819 */ /* 0x000fe40000011407 */
[-C--:B------:R-:W-:Y:S02]  /*00d0*/  LEA.HI R3, R2, R7.reuse, RZ, 0x6 ;  /* 0x0000000702037211 */ /* 0x080fe400078f30ff */
[----:B------:R-:W-:Y:S02]  /*00e0*/  LEA.HI R0, R0, R7, RZ, 0x4 ;  /* 0x0000000700007211 */ /* 0x000fe400078f20ff */
[----:B------:R-:W-:Y:S02]  /*00f0*/  SHF.R.S32.HI R3, RZ, 0x6, R3 ;  /* 0x00000006ff037819 */ /* 0x000fe40000011403 */
[----:B------:R-:W-:Y:S02]  /*0100*/  LOP3.LUT R2, R0, 0xfffffff0, RZ, 0xc0, !PT ;  /* 0xfffffff000027812 */ /* 0x000fe400078ec0ff */
[----:B------:R-:W-:-:S02]  /*0110*/  ISETP.GE.AND P0, PT, R7, 0x100, PT ;  /* 0x000001000700780c */ /* 0x000fc40003f06270 */
[----:B------:R-:W-:-:S05]  /*0120*/  IADD3 R2, R7, -R2, RZ ;  /* 0x8000000207027210 */ /* 0x000fca0007ffe0ff */
[----:B------:R-:W-:-:S04]  /*0130*/  IMAD R3, R3, 0x10, R2 ;  /* 0x0000001003037824 */ /* 0x000fc800078e0202 */
[----:B--2---:R-:W-:Y:S01]  /*0140*/  IMAD.WIDE R8, R3, 0x4, R8 ;  /* 0x0000000403087825 */ /* 0x004fe200078e0208 */
[----:B------:R-:W-:-:S06]  /*0150*/  CS2R R2, SRZ ;  /* 0x0000000000027805 */ /* 0x000fcc000001ff00 */
[----:B------:R1:W2:Y:S01]  /*0160*/  @!P0 LDG.E.EL.64 R2, desc[UR4][R8.64] ;  /* 0x0000000408028981 */ /* 0x0002a2000c2e1b00 */
[----:B------:R-:W-:Y:S01]  /*0170*/  SHF.R.S32.HI R0, RZ, 0x4, R0 ;  /* 0x00000004ff007819 */ /* 0x000fe20000011400 */
[----:B----4-:R-:W-:-:S03]  /*0180*/  IMAD.WIDE R4, R7, 0x4, R4 ;  /* 0x0000000407047825 */ /* 0x010fc600078e0204 */
[----:B------:R-:W-:-:S04]  /*0190*/  LEA.HI R6, R0, R0, RZ, 0x2 ;  /* 0x0000000000067211 */ /* 0x000fc800078f10ff */
[----:B------:R-:W-:Y:S02]  /*01a0*/  LOP3.LUT R13, R6, 0xfffffffc, RZ, 0xc0, !PT ;  /* 0xfffffffc060d7812 */ /* 0x000fe400078ec0ff */
[----:B------:R-:W-:Y:S01]  /*01b0*/  CS2R R6, SRZ ;  /* 0x0000000000067805 */ /* 0x000fe2000001ff00 */
[----:B-1----:R-:W-:Y:S01]  /*01c0*/  IMAD.MOV.U32 R9, RZ, RZ, RZ ;  /* 0x000000ffff097224 */ /* 0x002fe200078e00ff */
[----:B------:R-:W-:Y:S01]  /*01d0*/  IADD3 R13, R0, -R13, RZ ;  /* 0x8000000d000d7210 */ /* 0x000fe20007ffe0ff */
[----:B------:R-:W-:-:S03]  /*01e0*/  HFMA2.MMA R0, -RZ, RZ, 0, 0 ;  /* 0x00000000ff007435 */ /* 0x000fc600000001ff */
[----:B------:R-:W3:Y:S01]  /*01f0*/  @!P0 LDG.E.64 R6, desc[UR4][R4.64] ;  /* 0x0000000404068981 */ /* 0x000ee2000c1e1b00 */
[----:B-----5:R-:W-:-:S05]  /*0200*/  IMAD.WIDE R10, R13, 0x4, R10 ;  /* 0x000000040d0a7825 */ /* 0x020fca00078e020a */
[----:B------:R-:W3:Y:S04]  /*0210*/  @!P0 LDG.E.EL R9, desc[UR4][R10.64] ;  /* 0x000000040a098981 */ /* 0x000ee8000c2e1900 */
[----:B------:R-:W4:Y:S01]  /*0220*/  @!P0 LDG.E.EL R0, desc[UR4][R10.64] ;  /* 0x000000040a008981 */ /* 0x000f22000c2e1900 */
[----:B--2---:R-:W-:Y:S01]  /*0230*/  FADD R2, RZ, -R2 ;  /* 0x80000002ff027221 */ /* 0x004fe20000000000 */
[----:B------:R-:W-:-:S03]  /*0240*/  FADD R3, RZ, -R3 ;  /* 0x80000003ff037221 */ /* 0x000fc60000000000 */
[----:B------:R-:W-:Y:S01]  /*0250*/  FMUL R2, R2, 1.4426950216293334961 ;  /* 0x3fb8aa3b02027820 */ /* 0x000fe20000400000 */
[----:B------:R-:W-:-:S04]  /*0260*/  FMUL R8, R3, 1.4426950216293334961 ;  /* 0x3fb8aa3b03087820 */ /* 0x000fc80000400000 */
[----:B------:R-:W-:Y:S02]  /*0270*/  FSETP.GEU.AND P1, PT, R2, -126, PT ;  /* 0xc2fc00000200780b */ /* 0x000fe40003f2e000 */
[----:B------:R-:W-:-:S11]  /*0280*/  FSETP.GEU.AND P2, PT, R8, -126, PT ;  /* 0xc2fc00000800780b */ /* 0x000fd60003f4e000 */
[----:B------:R-:W-:Y:S02]  /*0290*/  @!P1 FMUL R2, R2, 0.5 ;  /* 0x3f00000002029820 */ /* 0x000fe40000400000 */
[----:B------:R-:W-:Y:S02]  /*02a0*/  @!P2 FMUL R8, R8, 0.5 ;  /* 0x3f0000000808a820 */ /* 0x000fe40000400000 */
[----:B------:R-:W1:Y:S08]  /*02b0*/  MUFU.EX2 R3, R2 ;  /* 0x0000000200037308 */ /* 0x000e700000000800 */
[----:B------:R-:W2:Y:S01]  /*02c0*/  MUFU.EX2 R12, R8 ;  /* 0x00000008000c7308 */ /* 0x000ea20000000800 */
[----:B-1----:R-:W-:-:S04]  /*02d0*/  @!P1 FMUL R3, R3, R3 ;  /* 0x0000000303039220 */ /* 0x002fc80000400000 */
[----:B------:R-:W-:Y:S01]  /*02e0*/  FADD R3, R3, 1 ;  /* 0x3f80000003037421 */ /* 0x000fe20000000000 */
[----:B--2---:R-:W-:-:S04]  /*02f0*/  @!P2 FMUL R12, R12, R12 ;  /* 0x0000000c0c0ca220 */ /* 0x004fc80000400000 */
[----:B------:R-:W-:Y:S01]  /*0300*/  FADD R12, R12, 1 ;  /* 0x3f8000000c0c7421 */ /* 0x000fe20000000000 */
[----:B------:R-:W-:-:S04]  /*0310*/  FSETP.GT.AND P1, PT, R3, 8.50705917302346158658e+37, PT ;  /* 0x7e8000000300780b */ /* 0x000fc80003f24000 */
[----:B------:R-:W-:-:S09]  /*0320*/  FSETP.GT.AND P2, PT, R12, 8.50705917302346158658e+37, PT ;  /* 0x7e8000000c00780b */ /* 0x000fd20003f44000 */
[----:B------:R-:W-:-:S04]  /*0330*/  @P1 FMUL R3, R3, 0.25 ;  /* 0x3e80000003031820 */ /* 0x000fc80000400000 */
[----:B------:R-:W-:Y:S02]  /*0340*/  @P2 FMUL R12, R12, 0.25 ;  /* 0x3e8000000c0c2820 */ /* 0x000fe40000400000 */
[----:B------:R-:W1:Y:S01]  /*0350*/  MUFU.RCP R3, R3 ;  /* 0x0000000300037308 */ /* 0x000e620000001000 */
[----:B------:R-:W-:-:S07]  /*0360*/  MOV R8, 0x3e800000 ;  /* 0x3e80000000087802 */ /* 0x000fce0000000f00 */
[----:B------:R-:W2:Y:S01]  /*0370*/  MUFU.RCP R12, R12 ;  /* 0x0000000c000c7308 */ /* 0x000ea20000001000 */
[----:B---3--:R-:W-:Y:S01]  /*0380*/  FADD R6, R9, R6 ;  /* 0x0000000609067221 */ /* 0x008fe20000000000 */
[----:B------:R-:W-:Y:S01]  /*0390*/  FSEL R2, R8, 1, P1 ;  /* 0x3f80000008027808 */ /* 0x000fe20000800000 */
[----:B----4-:R-:W-:Y:S01]  /*03a0*/  FADD R7, R0, R7 ;  /* 0x0000000700077221 */ /* 0x010fe20000000000 */
[----:B------:R-:W-:-:S03]  /*03b0*/  FSEL R9, R8, 1, P2 ;  /* 0x3f80000008097808 */ /* 0x000fc60001000000 */
[----:B-1----:R-:W-:Y:S02]  /*03c0*/  FFMA R6, R3, R2, R6 ;  /* 0x0000000203067223 */ /* 0x002fe40000000006 */
[----:B--2---:R-:W-:Y:S01]  /*03d0*/  FFMA R7, R12, R9, R7 ;  /* 0x000000090c077223 */ /* 0x004fe20000000007 */
[----:B------:R-:W-:Y:S06]  /*03e0*/  @P0 EXIT ;  /* 0x000000000000094d */ /* 0x000fec0003800000 */
[----:B------:R-:W-:Y:S01]  /*03f0*/  STG.E.64 desc[UR4][R4.64], R6 ;  /* 0x0000000604007986 */ /* 0x000fe2000c101b04 */
[----:B------:R-:W-:Y:S05]  /*0400*/  EXIT ;  /* 0x000000000000794d */ /* 0x000fea0003800000 */
.L_x_0:
[----:B------:R-:W-:-:S00]  /*0410*/  BRA `(.L_x_0) ;  /* 0xfffffffc00fc7947 */ /* 0x000fc0000383ffff */
[----:B------:R-:W-:-:S00]  /*0420*/  NOP ;  /* 0x0000000000007918 */ /* 0x000fc00000000000 */
        /* <DEDUP_REMOVED lines=13> */
.L_x_1:


//--------------------- .nv.constant0.triton_poi_fused_add_convolution_sigmoid_2 --------------------------
	.section	.nv.constant0.triton_poi_fused_add_convolution_sigmoid_2,"a",@progbits
	.sectionflags	@""
	.align	4
.nv.constant0.triton_poi_fused_add_convolution_sigmoid_2:
	.zero		556
